	.headerflags	@"EF_CUDA_TEXMODE_UNIFIED EF_CUDA_64BIT_ADDRESS EF_CUDA_ACCELERATORS EF_CUDA_SM90 EF_CUDA_VIRTUAL_SM(EF_CUDA_SM90)"
	.elftype	@"ET_EXEC"


//--------------------- .nv.info                  --------------------------
	.section	.nv.info,"",@"SHT_CUDA_INFO"
	.align	4


	//----- nvinfo : EIATTR_REGCOUNT
	.align		4
        /*0000*/ 	.byte	0x04, 0x2f
        /*0002*/ 	.short	(.L_3 - .L_2)
	.align		4
.L_2:
        /*0004*/ 	.word	index@(triton_poi_fused__native_batch_norm_legit_no_training_cat_relu_6)
        /*0008*/ 	.word	0x00000020


	//----- nvinfo : EIATTR_MIN_STACK_SIZE
	.align		4
.L_3:
        /*000c*/ 	.byte	0x04, 0x12
        /*000e*/ 	.short	(.L_5 - .L_4)
	.align		4
.L_4:
        /*0010*/ 	.word	index@(triton_poi_fused__native_batch_norm_legit_no_training_cat_relu_6)
        /*0014*/ 	.word	0x00000000


	//----- nvinfo : EIATTR_FRAME_SIZE
	.align		4
.L_5:
        /*0018*/ 	.byte	0x04, 0x11
        /*001a*/ 	.short	(.L_7 - .L_6)
	.align		4
.L_6:
        /*001c*/ 	.word	index@(triton_poi_fused__native_batch_norm_legit_no_training_cat_relu_6)
        /*0020*/ 	.word	0x00000000


	//----- nvinfo : EIATTR_MIN_STACK_SIZE
	.align		4
.L_7:
        /*0024*/ 	.byte	0x04, 0x12
        /*0026*/ 	.short	(.L_9 - .L_8)
	.align		4
.L_8:
        /*0028*/ 	.word	index@(triton_poi_fused__native_batch_norm_legit_no_training_cat_relu_6)
        /*002c*/ 	.word	0x00000000
.L_9:


//--------------------- .nv.info.triton_poi_fused__native_batch_norm_legit_no_training_cat_relu_6 --------------------------
	.section	.nv.info.triton_poi_fused__native_batch_norm_legit_no_training_cat_relu_6,"",@"SHT_CUDA_INFO"
	.sectionflags	@""
	.align	4


	//----- nvinfo : EIATTR_CUDA_API_VERSION
	.align		4
        /*0000*/ 	.byte	0x04, 0x37
        /*0002*/ 	.short	(.L_11 - .L_10)
.L_10:
        /*0004*/ 	.word	0x0000007c


	//----- nvinfo : EIATTR_KPARAM_INFO
	.align		4
.L_11:
        /*0008*/ 	.byte	0x04, 0x17
        /*000a*/ 	.short	(.L_13 - .L_12)
.L_12:
        /*000c*/ 	.word	0x00000000
        /*0010*/ 	.short	0x0008
        /*0012*/ 	.short	0x0040
        /*0014*/ 	.byte	0x00, 0xf0, 0x11, 0x00


	//----- nvinfo : EIATTR_KPARAM_INFO
	.align		4
.L_13:
        /*0018*/ 	.byte	0x04, 0x17
        /*001a*/ 	.short	(.L_15 - .L_14)
.L_14:
        /*001c*/ 	.word	0x00000000
        /*0020*/ 	.short	0x0007
        /*0022*/ 	.short	0x0038
        /*0024*/ 	.byte	0x00, 0xf4, 0x21, 0x00


	//----- nvinfo : EIATTR_KPARAM_INFO
	.align		4
.L_15:
        /*0028*/ 	.byte	0x04, 0x17
        /*002a*/ 	.short	(.L_17 - .L_16)
.L_16:
        /*002c*/ 	.word	0x00000000
        /*0030*/ 	.short	0x0006
        /*0032*/ 	.short	0x0030
        /*0034*/ 	.byte	0x00, 0xf4, 0x21, 0x00


	//----- nvinfo : EIATTR_KPARAM_INFO
	.align		4
.L_17:
        /*0038*/ 	.byte	0x04, 0x17
        /*003a*/ 	.short	(.L_19 - .L_18)
.L_18:
        /*003c*/ 	.word	0x00000000
        /*0040*/ 	.short	0x0005
        /*0042*/ 	.short	0x0028
        /*0044*/ 	.byte	0x00, 0xf4, 0x21, 0x00


	//----- nvinfo : EIATTR_KPARAM_INFO
	.align		4
.L_19:
        /*0048*/ 	.byte	0x04, 0x17
        /*004a*/ 	.short	(.L_21 - .L_20)
.L_20:
        /*004c*/ 	.word	0x00000000
        /*0050*/ 	.short	0x0004
        /*0052*/ 	.short	0x0020
        /*0054*/ 	.byte	0x00, 0xf4, 0x21, 0x00


	//----- nvinfo : EIATTR_KPARAM_INFO
	.align		4
.L_21:
        /*0058*/ 	.byte	0x04, 0x17
        /*005a*/ 	.short	(.L_23 - .L_22)
.L_22:
        /*005c*/ 	.word	0x00000000
        /*0060*/ 	.short	0x0003
        /*0062*/ 	.short	0x0018
        /*0064*/ 	.byte	0x00, 0xf4, 0x21, 0x00


	//----- nvinfo : EIATTR_KPARAM_INFO
	.align		4
.L_23:
        /*0068*/ 	.byte	0x04, 0x17
        /*006a*/ 	.short	(.L_25 - .L_24)
.L_24:
        /*006c*/ 	.word	0x00000000
        /*0070*/ 	.short	0x0002
        /*0072*/ 	.short	0x0010
        /*0074*/ 	.byte	0x00, 0xf4, 0x21, 0x00


	//----- nvinfo : EIATTR_KPARAM_INFO
	.align		4
.L_25:
        /*0078*/ 	.byte	0x04, 0x17
        /*007a*/ 	.short	(.L_27 - .L_26)
.L_26:
        /*007c*/ 	.word	0x00000000
        /*0080*/ 	.short	0x0001
        /*0082*/ 	.short	0x0008
        /*0084*/ 	.byte	0x00, 0xf4, 0x21, 0x00


	//----- nvinfo : EIATTR_KPARAM_INFO
	.align		4
.L_27:
        /*0088*/ 	.byte	0x04, 0x17
        /*008a*/ 	.short	(.L_29 - .L_28)
.L_28:
        /*008c*/ 	.word	0x00000000
        /*0090*/ 	.short	0x0000
        /*0092*/ 	.short	0x0000
        /*0094*/ 	.byte	0x00, 0xf4, 0x21, 0x00


	//----- nvinfo : EIATTR_SPARSE_MMA_MASK
	.align		4
.L_29:
        /*0098*/ 	.byte	0x03, 0x50
        /*009a*/ 	.short	0x0000


	//----- nvinfo : EIATTR_MAXREG_COUNT
	.align		4
        /*009c*/ 	.byte	0x03, 0x1b
        /*009e*/ 	.short	0x00ff


	//----- nvinfo : EIATTR_EXIT_INSTR_OFFSETS
	.align		4
        /*00a0*/ 	.byte	0x04, 0x1c
        /*00a2*/ 	.short	(.L_31 - .L_30)


	//   ....[0]....
.L_30:
        /*00a4*/ 	.word	0x00000bb0


	//----- nvinfo : EIATTR_REQNTID
	.align		4
.L_31:
        /*00a8*/ 	.byte	0x04, 0x10
        /*00aa*/ 	.short	(.L_33 - .L_32)
.L_32:
        /*00ac*/ 	.word	0x00000080
        /*00b0*/ 	.word	0x00000001
        /*00b4*/ 	.word	0x00000001


	//----- nvinfo : EIATTR_CBANK_PARAM_SIZE
	.align		4
.L_33:
        /*00b8*/ 	.byte	0x03, 0x19
        /*00ba*/ 	.short	0x0044


	//----- nvinfo : EIATTR_PARAM_CBANK
	.align		4
        /*00bc*/ 	.byte	0x04, 0x0a
        /*00be*/ 	.short	(.L_35 - .L_34)
	.align		4
.L_34:
        /*00c0*/ 	.word	index@(.nv.constant0.triton_poi_fused__native_batch_norm_legit_no_training_cat_relu_6)
        /*00c4*/ 	.short	0x0210
        /*00c6*/ 	.short	0x0044


	//----- nvinfo : EIATTR_SW_WAR
	.align		4
.L_35:
        /*00c8*/ 	.byte	0x04, 0x36
        /*00ca*/ 	.short	(.L_37 - .L_36)
.L_36:
        /*00cc*/ 	.word	0x00000008
.L_37:


//--------------------- .nv.callgraph             --------------------------
	.section	.nv.callgraph,"",@"SHT_CUDA_CALLGRAPH"
	.align	4
	.sectionentsize	8
	.align		4
        /*0000*/ 	.word	0x00000000
	.align		4
        /*0004*/ 	.word	0xffffffff
	.align		4
        /*0008*/ 	.word	0x00000000
	.align		4
        /*000c*/ 	.word	0xfffffffe
	.align		4
        /*0010*/ 	.word	0x00000000
	.align		4
        /*0014*/ 	.word	0xfffffffd
	.align		4
        /*0018*/ 	.word	0x00000000
	.align		4
        /*001c*/ 	.word	0xfffffffc


//--------------------- .nv.constant4             --------------------------
	.section	.nv.constant4,"a",@progbits
	.align	8
	.align		8
.nv.constant4:
        /*0000*/ 	.dword	_$_str
	.align		8
        /*0008*/ 	.dword	_$_str_$_2


//--------------------- .text.triton_poi_fused__native_batch_norm_legit_no_training_cat_relu_6 --------------------------
	.section	.text.triton_poi_fused__native_batch_norm_legit_no_training_cat_relu_6,"ax",@progbits
	.align	128
        .global         triton_poi_fused__native_batch_norm_legit_no_training_cat_relu_6
        .type           triton_poi_fused__native_batch_norm_legit_no_training_cat_relu_6,@function
        .size           triton_poi_fused__native_batch_norm_legit_no_training_cat_relu_6,(.L_x_1 - triton_poi_fused__native_batch_norm_legit_no_training_cat_relu_6)
        .other          triton_poi_fused__native_batch_norm_legit_no_training_cat_relu_6,@"STO_CUDA_ENTRY STV_DEFAULT"
triton_poi_fused__native_batch_norm_legit_no_training_cat_relu_6:
.text.triton_poi_fused__native_batch_norm_legit_no_training_cat_relu_6:
[----:B------:R-:W-:Y:S01]  /*0000*/  LDC R1, c[0x0][0x28] ;  /* 0x00000a00ff017b82 */ /* 0x000fe20000000800 */
[----:B------:R-:W1:Y:S07]  /*0010*/  S2R R0, SR_TID.X ;  /* 0x0000000000007919 */ /* 0x000e6e0000002100 */
[----:B------:R-:W2:Y:S01]  /*0020*/  LDC.64 R2, c[0x0][0x228] ;  /* 0x00008a00ff027b82 */ /* 0x000ea20000000a00 */
[----:B------:R-:W-:Y:S01]  /*0030*/  ULDC.64 UR4, c[0x0][0x208] ;  /* 0x0000820000047ab9 */ /* 0x000fe20000000a00 */
[----:B------:R-:W-:Y:S01]  /*0040*/  ULDC.64 UR6, c[0x0][0x218] ;  /* 0x0000860000067ab9 */ /* 0x000fe20000000a00 */
[----:B------:R-:W3:Y:S05]  /*0050*/  S2R R21, SR_CTAID.X ;  /* 0x0000000000157919 */ /* 0x000eea0000002500 */
[----:B------:R-:W4:Y:S01]  /*0060*/  LDC.64 R28, c[0x0][0x238] ;  /* 0x00008e00ff1c7b82 */ /* 0x000f220000000a00 */
[----:B-1----:R-:W-:Y:S01]  /*0070*/  IMAD.SHL.U32 R0, R0, 0x4, RZ ;  /* 0x0000000400007824 */ /* 0x002fe200078e00ff */
[----:B---3--:R-:W-:-:S04]  /*0080*/  SHF.R.S32.HI R4, RZ, 0x15, R21 ;  /* 0x00000015ff047819 */ /* 0x008fc80000011415 */
[----:B------:R-:W-:Y:S02]  /*0090*/  LOP3.LUT R0, R0, 0x1fc, RZ, 0xc0, !PT ;  /* 0x000001fc00007812 */ /* 0x000fe400078ec0ff */
[----:B------:R-:W-:-:S03]  /*00a0*/  SGXT R4, R4, 0x1 ;  /* 0x000000010404781a */ /* 0x000fc60000000200 */
[----:B------:R-:W-:-:S04]  /*00b0*/  IMAD R21, R21, 0x400, R0 ;  /* 0x0000040015157824 */ /* 0x000fc800078e0200 */
[----:B------:R-:W-:Y:S01]  /*00c0*/  VIADD R0, R21, 0x200 ;  /* 0x0000020015007836 */ /* 0x000fe20000000000 */
[----:B------:R-:W-:-:S04]  /*00d0*/  LEA.HI R6, R4, R21, RZ, 0xf ;  /* 0x0000001504067211 */ /* 0x000fc800078f78ff */
[----:B------:R-:W-:Y:S02]  /*00e0*/  SHF.R.S32.HI R9, RZ, 0xf, R6 ;  /* 0x0000000fff097819 */ /* 0x000fe40000011406 */
[----:B------:R-:W-:-:S03]  /*00f0*/  LEA.HI R4, R4, R0, RZ, 0xf ;  /* 0x0000000004047211 */ /* 0x000fc600078f78ff */
[----:B------:R-:W-:Y:S01]  /*0100*/  IMAD.HI R7, R9, 0x2e8ba2e9, RZ ;  /* 0x2e8ba2e909077827 */ /* 0x000fe200078e02ff */
[----:B------:R-:W-:-:S04]  /*0110*/  SHF.R.S32.HI R25, RZ, 0xf, R4 ;  /* 0x0000000fff197819 */ /* 0x000fc80000011404 */
[----:B------:R-:W-:Y:S01]  /*0120*/  SHF.R.U32.HI R8, RZ, 0x1f, R7 ;  /* 0x0000001fff087819 */ /* 0x000fe20000011607 */
[----:B------:R-:W-:-:S03]  /*0130*/  IMAD.HI R5, R25, 0x2e8ba2e9, RZ ;  /* 0x2e8ba2e919057827 */ /* 0x000fc600078e02ff */
[----:B------:R-:W-:Y:S02]  /*0140*/  LEA.HI.SX32 R10, R7, R8, 0x1c ;  /* 0x00000008070a7211 */ /* 0x000fe400078fe2ff */
[----:B------:R-:W-:-:S03]  /*0150*/  SHF.R.U32.HI R8, RZ, 0x1f, R5 ;  /* 0x0000001fff087819 */ /* 0x000fc60000011605 */
[----:B------:R-:W-:Y:S01]  /*0160*/  IMAD R9, R10, -0x58, R9 ;  /* 0xffffffa80a097824 */ /* 0x000fe200078e0209 */
[----:B------:R-:W-:-:S03]  /*0170*/  LEA.HI.SX32 R8, R5, R8, 0x1c ;  /* 0x0000000805087211 */ /* 0x000fc600078fe2ff */
[----:B--2---:R-:W-:-:S04]  /*0180*/  IMAD.WIDE R10, R9, 0x4, R2 ;  /* 0x00000004090a7825 */ /* 0x004fc800078e0202 */
[----:B------:R-:W-:Y:S02]  /*0190*/  IMAD R25, R8, -0x58, R25 ;  /* 0xffffffa808197824 */ /* 0x000fe400078e0219 */
[----:B------:R1:W2:Y:S02]  /*01a0*/  LDG.E.EL R10, desc[UR4][R10.64] ;  /* 0x000000040a0a7981 */ /* 0x0002a4000c2e1900 */
[----:B------:R-:W-:-:S06]  /*01b0*/  IMAD.WIDE R2, R25, 0x4, R2 ;  /* 0x0000000419027825 */ /* 0x000fcc00078e0202 */
[----:B------:R3:W5:Y:S01]  /*01c0*/  LDG.E.EL R2, desc[UR4][R2.64] ;  /* 0x0000000402027981 */ /* 0x000762000c2e1900 */
[----:B------:R-:W-:Y:S01]  /*01d0*/  IMAD.HI R8, R21, 0x2e8ba2e9, RZ ;  /* 0x2e8ba2e915087827 */ /* 0x000fe200078e02ff */
[----:B------:R-:W-:-:S03]  /*01e0*/  LOP3.LUT R12, R6, 0xffff8000, RZ, 0xc0, !PT ;  /* 0xffff8000060c7812 */ /* 0x000fc600078ec0ff */
[----:B-1----:R-:W-:Y:S01]  /*01f0*/  IMAD.SHL.U32 R11, R9, 0x8000, RZ ;  /* 0x00008000090b7824 */ /* 0x002fe200078e00ff */
[----:B------:R-:W-:Y:S01]  /*0200*/  SHF.R.U32.HI R7, RZ, 0x1f, R8 ;  /* 0x0000001fff077819 */ /* 0x000fe20000011608 */
[----:B------:R-:W-:-:S03]  /*0210*/  IMAD.IADD R12, R21, 0x1, -R12 ;  /* 0x00000001150c7824 */ /* 0x000fc600078e0a0c */
[----:B------:R-:W-:Y:S02]  /*0220*/  LEA.HI.SX32 R8, R8, R7, 0xd ;  /* 0x0000000708087211 */ /* 0x000fe400078f6aff */
[----:B------:R-:W-:Y:S02]  /*0230*/  SHF.R.S32.HI R16, RZ, 0x1f, R12 ;  /* 0x0000001fff107819 */ /* 0x000fe4000001140c */
[----:B------:R-:W-:Y:S01]  /*0240*/  SHF.R.S32.HI R14, RZ, 0x1f, R11 ;  /* 0x0000001fff0e7819 */ /* 0x000fe2000001140b */
[----:B--2---:R-:W-:Y:S01]  /*0250*/  FADD R5, R10, 9.9999997473787516356e-06 ;  /* 0x3727c5ac0a057421 */ /* 0x004fe20000000000 */
[----:B------:R-:W-:-:S05]  /*0260*/  IMAD.HI R10, R0, 0x2e8ba2e9, RZ ;  /* 0x2e8ba2e9000a7827 */ /* 0x000fca00078e02ff */
[----:B------:R-:W1:Y:S01]  /*0270*/  MUFU.SQRT R5, R5 ;  /* 0x0000000500057308 */ /* 0x000e620000002000 */
[----:B---3--:R-:W-:Y:S01]  /*0280*/  SHF.R.U32.HI R3, RZ, 0x1f, R10 ;  /* 0x0000001fff037819 */ /* 0x008fe2000001160a */
[----:B-----5:R-:W-:Y:S01]  /*0290*/  FADD R13, R2, 9.9999997473787516356e-06 ;  /* 0x3727c5ac020d7421 */ /* 0x020fe20000000000 */
[----:B------:R-:W-:-:S05]  /*02a0*/  IMAD R2, R8, 0x60000, RZ ;  /* 0x0006000008027824 */ /* 0x000fca00078e02ff */
[----:B------:R2:W3:Y:S01]  /*02b0*/  MUFU.SQRT R6, R13 ;  /* 0x0000000d00067308 */ /* 0x0004e20000002000 */
[--C-:B------:R-:W-:Y:S02]  /*02c0*/  IADD3 R7, P2, P4, R11, R12, R2.reuse ;  /* 0x0000000c0b077210 */ /* 0x100fe40007c5e002 */
[----:B------:R-:W-:Y:S02]  /*02d0*/  SHF.R.S32.HI R15, RZ, 0x1f, R2 ;  /* 0x0000001fff0f7819 */ /* 0x000fe40000011402 */
[C---:B-1----:R-:W-:Y:S02]  /*02e0*/  FSETP.GT.AND P3, PT, R5.reuse, 8.50705917302346158658e+37, PT ;  /* 0x7e8000000500780b */ /* 0x042fe40003f64000 */
[C---:B------:R-:W-:Y:S02]  /*02f0*/  FSETP.GEU.AND P1, PT, R5.reuse, 1.175494350822287508e-38, PT ;  /* 0x008000000500780b */ /* 0x040fe40003f2e000 */
[----:B--2---:R-:W-:Y:S02]  /*0300*/  LEA.HI.SX32 R13, R10, R3, 0xd ;  /* 0x000000030a0d7211 */ /* 0x004fe400078f6aff */
[----:B------:R-:W-:Y:S01]  /*0310*/  LOP3.LUT R3, R4, 0xffff8000, RZ, 0xc0, !PT ;  /* 0xffff800004037812 */ /* 0x000fe200078ec0ff */
[----:B------:R-:W-:Y:S01]  /*0320*/  IMAD.MOV.U32 R4, RZ, RZ, 0x3e800000 ;  /* 0x3e800000ff047424 */ /* 0x000fe200078e00ff */
[----:B------:R-:W-:Y:S01]  /*0330*/  IADD3.X R14, R14, R16, R15, P2, P4 ;  /* 0x000000100e0e7210 */ /* 0x000fe200017e840f */
[----:B------:R-:W1:Y:S01]  /*0340*/  LDC.64 R10, c[0x0][0x230] ;  /* 0x00008c00ff0a7b82 */ /* 0x000e620000000a00 */
[----:B---3--:R-:W-:Y:S01]  /*0350*/  FSETP.GT.AND P0, PT, R6, 8.50705917302346158658e+37, PT ;  /* 0x7e8000000600780b */ /* 0x008fe20003f04000 */
[----:B------:R-:W-:Y:S01]  /*0360*/  IMAD.IADD R16, R0, 0x1, -R3 ;  /* 0x0000000100107824 */ /* 0x000fe200078e0a03 */
[----:B------:R-:W-:Y:S01]  /*0370*/  FSETP.GEU.AND P2, PT, R6, 1.175494350822287508e-38, PT ;  /* 0x008000000600780b */ /* 0x000fe20003f4e000 */
[----:B------:R-:W-:Y:S01]  /*0380*/  @P3 FMUL R5, R5, 0.25 ;  /* 0x3e80000005053820 */ /* 0x000fe20000400000 */
[----:B------:R-:W-:Y:S01]  /*0390*/  IMAD R0, R13, -0x2c0000, R0 ;  /* 0xffd400000d007824 */ /* 0x000fe200078e0200 */
[----:B------:R-:W-:-:S02]  /*03a0*/  FSEL R18, R4, 1, P3 ;  /* 0x3f80000004127808 */ /* 0x000fc40001800000 */
[----:B------:R-:W-:Y:S01]  /*03b0*/  @!P1 FMUL R5, R5, 16777216 ;  /* 0x4b80000005059820 */ /* 0x000fe20000400000 */
[----:B------:R-:W2:Y:S01]  /*03c0*/  LDC.64 R2, c[0x0][0x220] ;  /* 0x00008800ff027b82 */ /* 0x000ea20000000a00 */
[C---:B------:R-:W-:Y:S01]  /*03d0*/  IMAD R15, R13.reuse, 0x260000, R0 ;  /* 0x002600000d0f7824 */ /* 0x040fe200078e0200 */
[----:B------:R-:W-:Y:S01]  /*03e0*/  SHF.R.S32.HI R19, RZ, 0x1f, R16 ;  /* 0x0000001fff137819 */ /* 0x000fe20000011410 */
[----:B------:R-:W3:Y:S01]  /*03f0*/  MUFU.RCP R23, R5 ;  /* 0x0000000500177308 */ /* 0x000ee20000001000 */
[----:B------:R-:W-:Y:S02]  /*0400*/  IMAD R0, R13, 0x60000, RZ ;  /* 0x000600000d007824 */ /* 0x000fe400078e02ff */
[----:B------:R-:W-:Y:S01]  /*0410*/  @!P1 FMUL R18, R18, 16777216 ;  /* 0x4b80000012129820 */ /* 0x000fe20000400000 */
[----:B------:R-:W-:Y:S02]  /*0420*/  IMAD.SHL.U32 R13, R25, 0x8000, RZ ;  /* 0x00008000190d7824 */ /* 0x000fe400078e00ff */
[----:B------:R-:W-:Y:S01]  /*0430*/  @P0 FMUL R6, R6, 0.25 ;  /* 0x3e80000006060820 */ /* 0x000fe20000400000 */
[----:B------:R-:W-:-:S02]  /*0440*/  LEA R12, P3, R7, UR6, 0x2 ;  /* 0x00000006070c7c11 */ /* 0x000fc4000f8610ff */
[--C-:B------:R-:W-:Y:S01]  /*0450*/  SHF.R.S32.HI R20, RZ, 0x1f, R0.reuse ;  /* 0x0000001fff147819 */ /* 0x100fe20000011400 */
[----:B------:R-:W-:Y:S01]  /*0460*/  @!P2 FMUL R6, R6, 16777216 ;  /* 0x4b8000000606a820 */ /* 0x000fe20000400000 */
[----:B------:R-:W-:Y:S02]  /*0470*/  IADD3 R16, P4, P5, R13, R16, R0 ;  /* 0x000000100d107210 */ /* 0x000fe40007d9e000 */
[----:B------:R-:W-:Y:S01]  /*0480*/  SHF.R.S32.HI R17, RZ, 0x1f, R13 ;  /* 0x0000001fff117819 */ /* 0x000fe2000001140d */
[----:B------:R-:W5:Y:S01]  /*0490*/  MUFU.RCP R0, R6 ;  /* 0x0000000600007308 */ /* 0x000f620000001000 */
[----:B------:R-:W-:Y:S01]  /*04a0*/  FSEL R13, R4, 1, P0 ;  /* 0x3f800000040d7808 */ /* 0x000fe20000000000 */
[----:B-1----:R-:W-:Y:S01]  /*04b0*/  IMAD.WIDE R26, R9, 0x4, R10 ;  /* 0x00000004091a7825 */ /* 0x002fe200078e020a */
[----:B------:R-:W-:-:S03]  /*04c0*/  IADD3.X R17, R17, R19, R20, P4, P5 ;  /* 0x0000001311117210 */ /* 0x000fc600027ea414 */
[----:B---3--:R-:W-:Y:S01]  /*04d0*/  FMUL R23, R23, R18 ;  /* 0x0000001217177220 */ /* 0x008fe20000400000 */
[----:B------:R-:W-:Y:S01]  /*04e0*/  ISETP.GT.AND P0, PT, R9, 0x4b, PT ;  /* 0x0000004b0900780c */ /* 0x000fe20003f04270 */
[----:B------:R-:W1:Y:S01]  /*04f0*/  LDC.64 R18, c[0x0][0x210] ;  /* 0x00008400ff127b82 */ /* 0x000e620000000a00 */
[----:B------:R-:W-:Y:S01]  /*0500*/  LEA.HI.X R7, R7, UR7, R14, 0x2, P3 ;  /* 0x0000000707077c11 */ /* 0x000fe200098f140e */
[----:B--2---:R-:W-:-:S04]  /*0510*/  IMAD.WIDE R4, R9, 0x4, R2 ;  /* 0x0000000409047825 */ /* 0x004fc800078e0202 */
[----:B------:R-:W-:Y:S01]  /*0520*/  @!P2 FMUL R13, R13, 16777216 ;  /* 0x4b8000000d0da820 */ /* 0x000fe20000400000 */
[----:B------:R-:W-:Y:S01]  /*0530*/  IMAD.WIDE R2, R25, 0x4, R2 ;  /* 0x0000000419027825 */ /* 0x000fe200078e0202 */
[----:B------:R-:W-:-:S03]  /*0540*/  ISETP.GE.AND P3, PT, R9, 0x4c, PT ;  /* 0x0000004c0900780c */ /* 0x000fc60003f66270 */
[----:B-----5:R-:W-:Y:S01]  /*0550*/  FMUL R0, R0, R13 ;  /* 0x0000000d00007220 */ /* 0x020fe20000400000 */
[----:B------:R2:W3:Y:S01]  /*0560*/  LDG.E.EL R24, desc[UR4][R4.64] ;  /* 0x0000000404187981 */ /* 0x0004e2000c2e1900 */
[C---:B------:R-:W-:Y:S01]  /*0570*/  IMAD R14, R8.reuse, -0x2c0000, R21 ;  /* 0xffd40000080e7824 */ /* 0x040fe200078e0215 */
[----:B------:R-:W-:Y:S01]  /*0580*/  @P0 IADD3 R12, P1, R12, -0x1000000, RZ ;  /* 0xff0000000c0c0810 */ /* 0x000fe20007f3e0ff */
[----:B------:R-:W-:Y:S01]  /*0590*/  IMAD.WIDE R10, R25, 0x4, R10 ;  /* 0x00000004190a7825 */ /* 0x000fe200078e020a */
[----:B------:R-:W5:Y:S03]  /*05a0*/  LDG.E.EL R2, desc[UR4][R2.64] ;  /* 0x0000000402027981 */ /* 0x000f66000c2e1900 */
[----:B------:R-:W-:Y:S01]  /*05b0*/  IMAD R14, R8, 0x260000, R14 ;  /* 0x00260000080e7824 */ /* 0x000fe200078e020e */
[----:B------:R4:W3:Y:S01]  /*05c0*/  LDG.E.EL R20, desc[UR4][R10.64] ;  /* 0x000000040a147981 */ /* 0x0008e2000c2e1900 */
[----:B------:R-:W-:-:S03]  /*05d0*/  @P0 IADD3.X R13, R7, -0x1, RZ, P1, !PT ;  /* 0xffffffff070d0810 */ /* 0x000fc60000ffe4ff */
[----:B------:R4:W3:Y:S01]  /*05e0*/  LDG.E.EL R3, desc[UR4][R26.64] ;  /* 0x000000041a037981 */ /* 0x0008e2000c2e1900 */
[----:B--2---:R-:W-:Y:S02]  /*05f0*/  CS2R R4, SRZ ;  /* 0x0000000000047805 */ /* 0x004fe4000001ff00 */
[----:B------:R-:W-:Y:S02]  /*0600*/  CS2R R6, SRZ ;  /* 0x0000000000067805 */ /* 0x000fe4000001ff00 */
[----:B0---4-:R-:W-:-:S04]  /*0610*/  CS2R R10, SRZ ;  /* 0x00000000000a7805 */ /* 0x011fc8000001ff00 */
[----:B------:R-:W2:Y:S01]  /*0620*/  @P0 LDG.E.128 R4, desc[UR4][R12.64+0x680000] ;  /* 0x680000040c040981 */ /* 0x000ea2000c1e1d00 */
[----:B------:R-:W-:Y:S01]  /*0630*/  IMAD.WIDE R26, R9, 0x4, R28 ;  /* 0x00000004091a7825 */ /* 0x000fe200078e021c */
[----:B------:R-:W-:-:S04]  /*0640*/  CS2R R8, SRZ ;  /* 0x0000000000087805 */ /* 0x000fc8000001ff00 */
[----:B------:R1:W4:Y:S02]  /*0650*/  LDG.E.EL R22, desc[UR4][R26.64] ;  /* 0x000000041a167981 */ /* 0x000324000c2e1900 */
[----:B-1----:R-:W-:-:S05]  /*0660*/  IMAD.WIDE R26, R14, 0x4, R18 ;  /* 0x000000040e1a7825 */ /* 0x002fca00078e0212 */
[----:B------:R0:W3:Y:S01]  /*0670*/  @!P3 LDG.E.128 R8, desc[UR4][R26.64] ;  /* 0x000000041a08b981 */ /* 0x0000e2000c1e1d00 */
[C---:B------:R-:W-:Y:S02]  /*0680*/  ISETP.GT.AND P1, PT, R25.reuse, 0x4b, PT ;  /* 0x0000004b1900780c */ /* 0x040fe40003f24270 */
[----:B------:R-:W-:Y:S01]  /*0690*/  ISETP.GE.AND P2, PT, R25, 0x4c, PT ;  /* 0x0000004c1900780c */ /* 0x000fe20003f46270 */
[----:B------:R-:W-:Y:S01]  /*06a0*/  IMAD.WIDE R18, R15, 0x4, R18 ;  /* 0x000000040f127825 */ /* 0x000fe200078e0212 */
[----:B------:R-:W-:Y:S02]  /*06b0*/  CS2R R12, SRZ ;  /* 0x00000000000c7805 */ /* 0x000fe4000001ff00 */
[----:B------:R-:W-:Y:S02]  /*06c0*/  CS2R R14, SRZ ;  /* 0x00000000000e7805 */ /* 0x000fe4000001ff00 */
[----:B0-----:R-:W-:-:S04]  /*06d0*/  LEA R26, P4, R16, UR6, 0x2 ;  /* 0x00000006101a7c11 */ /* 0x001fc8000f8810ff */
[----:B------:R-:W-:Y:S02]  /*06e0*/  LEA.HI.X R27, R16, UR7, R17, 0x2, P4 ;  /* 0x00000007101b7c11 */ /* 0x000fe4000a0f1411 */
[----:B------:R-:W-:Y:S01]  /*06f0*/  @P1 IADD3 R26, P4, R26, -0x1000000, RZ ;  /* 0xff0000001a1a1810 */ /* 0x000fe20007f9e0ff */
[----:B------:R0:W4:Y:S01]  /*0700*/  @!P2 LDG.E.128 R12, desc[UR4][R18.64] ;  /* 0x00000004120ca981 */ /* 0x000122000c1e1d00 */
[----:B------:R-:W-:Y:S02]  /*0710*/  CS2R R16, SRZ ;  /* 0x0000000000107805 */ /* 0x000fe4000001ff00 */
[----:B------:R-:W-:Y:S02]  /*0720*/  @P1 IADD3.X R27, R27, -0x1, RZ, P4, !PT ;  /* 0xffffffff1b1b1810 */ /* 0x000fe400027fe4ff */
[----:B0-----:R-:W-:-:S06]  /*0730*/  CS2R R18, SRZ ;  /* 0x0000000000127805 */ /* 0x001fcc000001ff00 */
[----:B------:R-:W5:Y:S01]  /*0740*/  @P1 LDG.E.128 R16, desc[UR4][R26.64+0x680000] ;  /* 0x680000041a101981 */ /* 0x000f62000c1e1d00 */
[----:B------:R-:W-:-:S05]  /*0750*/  IMAD.WIDE R28, R25, 0x4, R28 ;  /* 0x00000004191c7825 */ /* 0x000fca00078e021c */
[----:B------:R0:W5:Y:S01]  /*0760*/  LDG.E.EL R25, desc[UR4][R28.64] ;  /* 0x000000041c197981 */ /* 0x000162000c2e1900 */
[----:B--2---:R-:W-:Y:S02]  /*0770*/  SEL R4, R4, RZ, P0 ;  /* 0x000000ff04047207 */ /* 0x004fe40000000000 */
[----:B0-----:R-:W-:Y:S02]  /*0780*/  SEL R28, R7, RZ, P0 ;  /* 0x000000ff071c7207 */ /* 0x001fe40000000000 */
[----:B------:R-:W-:Y:S02]  /*0790*/  SEL R6, R6, RZ, P0 ;  /* 0x000000ff06067207 */ /* 0x000fe40000000000 */
[----:B---3--:R-:W-:-:S04]  /*07a0*/  SEL R8, R8, RZ, !P3 ;  /* 0x000000ff08087207 */ /* 0x008fc80005800000 */
[----:B------:R-:W-:Y:S02]  /*07b0*/  SEL R4, R8, R4, !P3 ;  /* 0x0000000408047207 */ /* 0x000fe40005800000 */
[----:B------:R-:W-:Y:S02]  /*07c0*/  SEL R8, R5, RZ, P0 ;  /* 0x000000ff05087207 */ /* 0x000fe40000000000 */
[----:B------:R-:W-:Y:S02]  /*07d0*/  SEL R5, R9, RZ, !P3 ;  /* 0x000000ff09057207 */ /* 0x000fe40005800000 */
[----:B------:R-:W-:Y:S02]  /*07e0*/  SEL R7, R11, RZ, !P3 ;  /* 0x000000ff0b077207 */ /* 0x000fe40005800000 */
[----:B------:R-:W-:Y:S02]  /*07f0*/  SEL R9, R10, RZ, !P3 ;  /* 0x000000ff0a097207 */ /* 0x000fe40005800000 */
[----:B------:R-:W-:-:S02]  /*0800*/  SEL R5, R5, R8, !P3 ;  /* 0x0000000805057207 */ /* 0x000fc40005800000 */
[----:B------:R-:W-:Y:S02]  /*0810*/  SEL R7, R7, R28, !P3 ;  /* 0x0000001c07077207 */ /* 0x000fe40005800000 */
[----:B------:R-:W-:Y:S01]  /*0820*/  SEL R6, R9, R6, !P3 ;  /* 0x0000000609067207 */ /* 0x000fe20005800000 */
[C---:B------:R-:W-:Y:S01]  /*0830*/  FADD R10, -R24.reuse, R5 ;  /* 0x00000005180a7221 */ /* 0x040fe20000000100 */
[C---:B------:R-:W-:Y:S01]  /*0840*/  FADD R8, -R24.reuse, R4 ;  /* 0x0000000418087221 */ /* 0x040fe20000000100 */
[C---:B------:R-:W-:Y:S02]  /*0850*/  FADD R28, -R24.reuse, R7 ;  /* 0x00000007181c7221 */ /* 0x040fe40000000100 */
[----:B------:R-:W-:Y:S01]  /*0860*/  FADD R26, -R24, R6 ;  /* 0x00000006181a7221 */ /* 0x000fe20000000100 */
[C---:B------:R-:W-:Y:S02]  /*0870*/  FMUL R24, R23.reuse, R10 ;  /* 0x0000000a17187220 */ /* 0x040fe40000400000 */
[----:B------:R-:W0:Y:S01]  /*0880*/  LDC.64 R10, c[0x0][0x240] ;  /* 0x00009000ff0a7b82 */ /* 0x000e220000000a00 */
[C---:B------:R-:W-:Y:S01]  /*0890*/  FMUL R29, R23.reuse, R28 ;  /* 0x0000001c171d7220 */ /* 0x040fe20000400000 */
[C---:B------:R-:W-:Y:S01]  /*08a0*/  FMUL R27, R23.reuse, R26 ;  /* 0x0000001a171b7220 */ /* 0x040fe20000400000 */
[----:B------:R-:W-:Y:S01]  /*08b0*/  FMUL R23, R23, R8 ;  /* 0x0000000817177220 */ /* 0x000fe20000400000 */
[----:B----4-:R-:W-:-:S02]  /*08c0*/  SEL R12, R12, RZ, !P2 ;  /* 0x000000ff0c0c7207 */ /* 0x010fc40005000000 */
[----:B------:R-:W-:Y:S02]  /*08d0*/  SEL R13, R13, RZ, !P2 ;  /* 0x000000ff0d0d7207 */ /* 0x000fe40005000000 */
[----:B------:R-:W1:Y:S01]  /*08e0*/  LDC.64 R8, c[0x0][0x248] ;  /* 0x00009200ff087b82 */ /* 0x000e620000000a00 */
[----:B------:R-:W-:Y:S02]  /*08f0*/  SEL R14, R14, RZ, !P2 ;  /* 0x000000ff0e0e7207 */ /* 0x000fe40005000000 */
[----:B-----5:R-:W-:Y:S02]  /*0900*/  @P2 SEL R12, R16, RZ, P1 ;  /* 0x000000ff100c2207 */ /* 0x020fe40000800000 */
[----:B------:R-:W-:Y:S02]  /*0910*/  @P2 SEL R13, R17, RZ, P1 ;  /* 0x000000ff110d2207 */ /* 0x000fe40000800000 */
[----:B------:R-:W-:Y:S02]  /*0920*/  SEL R15, R15, RZ, !P2 ;  /* 0x000000ff0f0f7207 */ /* 0x000fe40005000000 */
[----:B------:R-:W-:-:S02]  /*0930*/  @P2 SEL R14, R18, RZ, P1 ;  /* 0x000000ff120e2207 */ /* 0x000fc40000800000 */
[----:B------:R-:W-:Y:S01]  /*0940*/  @P2 SEL R15, R19, RZ, P1 ;  /* 0x000000ff130f2207 */ /* 0x000fe20000800000 */
[C-C-:B------:R-:W-:Y:S01]  /*0950*/  FFMA R24, R3.reuse, R24, R22.reuse ;  /* 0x0000001803187223 */ /* 0x140fe20000000016 */
[C-C-:B------:R-:W-:Y:S01]  /*0960*/  FFMA R23, R3.reuse, R23, R22.reuse ;  /* 0x0000001703177223 */ /* 0x140fe20000000016 */
[C-C-:B------:R-:W-:Y:S01]  /*0970*/  FFMA R27, R3.reuse, R27, R22.reuse ;  /* 0x0000001b031b7223 */ /* 0x140fe20000000016 */
[----:B------:R-:W-:Y:S01]  /*0980*/  FFMA R29, R3, R29, R22 ;  /* 0x0000001d031d7223 */ /* 0x000fe20000000016 */
[C---:B------:R-:W-:Y:S01]  /*0990*/  FADD R17, -R2.reuse, R13 ;  /* 0x0000000d02117221 */ /* 0x040fe20000000100 */
[C---:B------:R-:W-:Y:S01]  /*09a0*/  FADD R3, -R2.reuse, R12 ;  /* 0x0000000c02037221 */ /* 0x040fe20000000100 */
[C---:B------:R-:W-:Y:S01]  /*09b0*/  FADD R19, -R2.reuse, R14 ;  /* 0x0000000e02137221 */ /* 0x040fe20000000100 */
[----:B------:R-:W-:Y:S01]  /*09c0*/  FADD R2, -R2, R15 ;  /* 0x0000000f02027221 */ /* 0x000fe20000000100 */
[C---:B------:R-:W-:Y:S01]  /*09d0*/  FMUL R17, R0.reuse, R17 ;  /* 0x0000001100117220 */ /* 0x040fe20000400000 */
[C---:B------:R-:W-:Y:S01]  /*09e0*/  FMUL R16, R0.reuse, R3 ;  /* 0x0000000300107220 */ /* 0x040fe20000400000 */
[C---:B------:R-:W-:Y:S01]  /*09f0*/  FMUL R18, R0.reuse, R19 ;  /* 0x0000001300127220 */ /* 0x040fe20000400000 */
[----:B------:R-:W-:Y:S01]  /*0a00*/  FMUL R2, R0, R2 ;  /* 0x0000000200027220 */ /* 0x000fe20000400000 */
[C-C-:B------:R-:W-:Y:S01]  /*0a10*/  FFMA R17, R20.reuse, R17, R25.reuse ;  /* 0x0000001114117223 */ /* 0x140fe20000000019 */
[C-C-:B------:R-:W-:Y:S01]  /*0a20*/  FFMA R0, R20.reuse, R16, R25.reuse ;  /* 0x0000001014007223 */ /* 0x140fe20000000019 */
[C-C-:B------:R-:W-:Y:S01]  /*0a30*/  FFMA R18, R20.reuse, R18, R25.reuse ;  /* 0x0000001214127223 */ /* 0x140fe20000000019 */
[----:B------:R-:W-:Y:S01]  /*0a40*/  FFMA R19, R20, R2, R25 ;  /* 0x0000000214137223 */ /* 0x000fe20000000019 */
[----:B------:R-:W-:Y:S01]  /*0a50*/  FSETP.GEU.AND P6, PT, R29, RZ, PT ;  /* 0x000000ff1d00720b */ /* 0x000fe20003fce000 */
[----:B0-----:R-:W-:Y:S01]  /*0a60*/  IMAD.WIDE R2, R21, 0x4, R10 ;  /* 0x0000000415027825 */ /* 0x001fe200078e020a */
[----:B------:R-:W-:-:S02]  /*0a70*/  FSETP.GEU.AND P0, PT, R27, RZ, PT ;  /* 0x000000ff1b00720b */ /* 0x000fc40003f0e000 */
[----:B------:R-:W-:Y:S02]  /*0a80*/  SEL R11, R29, RZ, P6 ;  /* 0x000000ff1d0b7207 */ /* 0x000fe40003000000 */
[----:B------:R-:W-:Y:S02]  /*0a90*/  FSETP.GEU.AND P1, PT, R24, RZ, PT ;  /* 0x000000ff1800720b */ /* 0x000fe40003f2e000 */
[----:B------:R-:W-:Y:S02]  /*0aa0*/  FSETP.GEU.AND P2, PT, R23, RZ, PT ;  /* 0x000000ff1700720b */ /* 0x000fe40003f4e000 */
[----:B------:R-:W-:Y:S02]  /*0ab0*/  FSETP.GEU.AND P3, PT, R19, RZ, PT ;  /* 0x000000ff1300720b */ /* 0x000fe40003f6e000 */
[----:B------:R-:W-:Y:S02]  /*0ac0*/  FSETP.GEU.AND P4, PT, R18, RZ, PT ;  /* 0x000000ff1200720b */ /* 0x000fe40003f8e000 */
[----:B------:R-:W-:-:S02]  /*0ad0*/  FSETP.GEU.AND P5, PT, R17, RZ, PT ;  /* 0x000000ff1100720b */ /* 0x000fc40003fae000 */
[----:B------:R-:W-:Y:S01]  /*0ae0*/  FSETP.GEU.AND P6, PT, R0, RZ, PT ;  /* 0x000000ff0000720b */ /* 0x000fe20003fce000 */
[----:B-1----:R-:W-:Y:S01]  /*0af0*/  IMAD.WIDE R20, R21, 0x4, R8 ;  /* 0x0000000415147825 */ /* 0x002fe200078e0208 */
[----:B------:R-:W-:Y:S02]  /*0b00*/  SEL R10, R27, RZ, P0 ;  /* 0x000000ff1b0a7207 */ /* 0x000fe40000000000 */
[----:B------:R-:W-:Y:S02]  /*0b10*/  SEL R9, R24, RZ, P1 ;  /* 0x000000ff18097207 */ /* 0x000fe40000800000 */
[----:B------:R-:W-:Y:S02]  /*0b20*/  SEL R8, R23, RZ, P2 ;  /* 0x000000ff17087207 */ /* 0x000fe40001000000 */
[----:B------:R-:W-:Y:S02]  /*0b30*/  SEL R19, R19, RZ, P3 ;  /* 0x000000ff13137207 */ /* 0x000fe40001800000 */
[----:B------:R-:W-:-:S02]  /*0b40*/  SEL R18, R18, RZ, P4 ;  /* 0x000000ff12127207 */ /* 0x000fc40002000000 */
[----:B------:R-:W-:Y:S02]  /*0b50*/  SEL R17, R17, RZ, P5 ;  /* 0x000000ff11117207 */ /* 0x000fe40002800000 */
[----:B------:R-:W-:Y:S01]  /*0b60*/  SEL R16, R0, RZ, P6 ;  /* 0x000000ff00107207 */ /* 0x000fe20003000000 */
[----:B------:R-:W-:Y:S04]  /*0b70*/  STG.E.128 desc[UR4][R2.64], R4 ;  /* 0x0000000402007986 */ /* 0x000fe8000c101d04 */
[----:B------:R-:W-:Y:S04]  /*0b80*/  STG.E.128 desc[UR4][R2.64+0x800], R12 ;  /* 0x0008000c02007986 */ /* 0x000fe8000c101d04 */
[----:B------:R-:W-:Y:S04]  /*0b90*/  STG.E.128 desc[UR4][R20.64], R8 ;  /* 0x0000000814007986 */ /* 0x000fe8000c101d04 */
[----:B------:R-:W-:Y:S01]  /*0ba0*/  STG.E.128 desc[UR4][R20.64+0x800], R16 ;  /* 0x0008001014007986 */ /* 0x000fe2000c101d04 */
[----:B------:R-:W-:Y:S05]  /*0bb0*/  EXIT ;  /* 0x000000000000794d */ /* 0x000fea0003800000 */
.L_x_0:
[----:B------:R-:W-:-:S00]  /*0bc0*/  BRA `(.L_x_0) ;  /* 0xfffffffc00fc7947 */ /* 0x000fc0000383ffff */
[----:B------:R-:W-:-:S00]  /*0bd0*/  NOP ;  /* 0x0000000000007918 */ /* 0x000fc00000000000 */
        /* <DEDUP_REMOVED lines=10> */
.L_x_1:


//--------------------- .nv.global.init           --------------------------
	.section	.nv.global.init,"aw",@progbits
.nv.global.init:
	.type		_$_str,@object
	.size		_$_str,(_$_str_$_2 - _$_str)
_$_str:
        /*0000*/ 	.byte	0x5f, 0x5f, 0x43, 0x55, 0x44, 0x41, 0x5f, 0x46, 0x54, 0x5a, 0x00
	.type		_$_str_$_2,@object
	.size		_$_str_$_2,(.L_1 - _$_str_$_2)
_$_str_$_2:
        /*000b*/ 	.byte	0x5f, 0x5f, 0x43, 0x55, 0x44, 0x41, 0x5f, 0x50, 0x52, 0x45, 0x43, 0x5f, 0x53, 0x51, 0x52, 0x54
        /*001b*/ 	.byte	0x00
.L_1:


//--------------------- .nv.constant0.triton_poi_fused__native_batch_norm_legit_no_training_cat_relu_6 --------------------------
	.section	.nv.constant0.triton_poi_fused__native_batch_norm_legit_no_training_cat_relu_6,"a",@progbits
	.sectionflags	@""
	.align	4
.nv.constant0.triton_poi_fused__native_batch_norm_legit_no_training_cat_relu_6:
	.zero		596
